//
// Generated by NVIDIA NVVM Compiler
//
// Compiler Build ID: CL-36424714
// Cuda compilation tools, release 13.0, V13.0.88
// Based on NVVM 20.0.0
//

.version 9.0
.target sm_100
.address_size 64

	// .globl	_Z14findIfExistsCuPciS_PiiS0_S0_

.visible .entry _Z14findIfExistsCuPciS_PiiS0_S0_(
	.param .u64 .ptr .align 1 _Z14findIfExistsCuPciS_PiiS0_S0__param_0,
	.param .u32 _Z14findIfExistsCuPciS_PiiS0_S0__param_1,
	.param .u64 .ptr .align 1 _Z14findIfExistsCuPciS_PiiS0_S0__param_2,
	.param .u64 .ptr .align 1 _Z14findIfExistsCuPciS_PiiS0_S0__param_3,
	.param .u32 _Z14findIfExistsCuPciS_PiiS0_S0__param_4,
	.param .u64 .ptr .align 1 _Z14findIfExistsCuPciS_PiiS0_S0__param_5,
	.param .u64 .ptr .align 1 _Z14findIfExistsCuPciS_PiiS0_S0__param_6
)
{
	.reg .pred 	%p<20>;
	.reg .b16 	%rs<9>;
	.reg .b32 	%r<380>;
	.reg .b64 	%rd<31>;

	ld.param.u64 	%rd13, [_Z14findIfExistsCuPciS_PiiS0_S0__param_0];
	ld.param.u32 	%r40, [_Z14findIfExistsCuPciS_PiiS0_S0__param_1];
	ld.param.u64 	%rd8, [_Z14findIfExistsCuPciS_PiiS0_S0__param_2];
	ld.param.u64 	%rd9, [_Z14findIfExistsCuPciS_PiiS0_S0__param_3];
	ld.param.u32 	%r41, [_Z14findIfExistsCuPciS_PiiS0_S0__param_4];
	ld.param.u64 	%rd10, [_Z14findIfExistsCuPciS_PiiS0_S0__param_5];
	ld.param.u64 	%rd11, [_Z14findIfExistsCuPciS_PiiS0_S0__param_6];
	cvta.to.global.u64 	%rd1, %rd13;
	// begin inline asm
	mov.u64 	%rd12, %clock64;
	// end inline asm
	mov.u32 	%r42, %tid.x;
	mov.u32 	%r43, %ctaid.x;
	mov.u32 	%r44, %ntid.x;
	mad.lo.s32 	%r1, %r43, %r44, %r42;
	setp.lt.s32 	%p1, %r41, 1;
	@%p1 bra 	$L__BB0_24;
	add.s64 	%rd2, %rd1, 7;
	cvta.to.global.u64 	%rd3, %rd9;
	cvta.to.global.u64 	%rd4, %rd10;
	cvta.to.global.u64 	%rd5, %rd11;
	cvta.to.global.u64 	%rd6, %rd8;
	mov.b32 	%r364, 0;
$L__BB0_2:
	shl.b32 	%r46, %r364, 1;
	mul.wide.u32 	%rd14, %r46, 4;
	add.s64 	%rd15, %rd3, %rd14;
	ld.global.u32 	%r3, [%rd15+4];
	ld.global.u32 	%r379, [%rd15];
	sub.s32 	%r5, %r3, %r379;
	sub.s32 	%r47, %r40, %r5;
	setp.gt.s32 	%p2, %r1, %r47;
	@%p2 bra 	$L__BB0_23;
	setp.lt.s32 	%p3, %r5, 1;
	mov.b32 	%r377, 0;
	@%p3 bra 	$L__BB0_17;
	and.b32  	%r6, %r5, 15;
	sub.s32 	%r51, %r379, %r3;
	setp.gt.u32 	%p4, %r51, -16;
	mov.b32 	%r372, 0;
	mov.u32 	%r377, %r372;
	@%p4 bra 	$L__BB0_7;
	and.b32  	%r372, %r5, 2147483632;
	neg.s32 	%r366, %r372;
	mov.b32 	%r377, 0;
	mov.u32 	%r365, %r1;
$L__BB0_6:
	.pragma "nounroll";
	cvt.s64.s32 	%rd16, %r365;
	add.s64 	%rd17, %rd2, %rd16;
	shl.b32 	%r53, %r377, 8;
	ld.global.s8 	%r54, [%rd17+-7];
	add.s32 	%r55, %r53, %r54;
	mul.hi.s32 	%r56, %r55, -2089327119;
	add.s32 	%r57, %r56, %r55;
	shr.u32 	%r58, %r57, 31;
	shr.s32 	%r59, %r57, 9;
	add.s32 	%r60, %r59, %r58;
	mul.lo.s32 	%r61, %r60, 997;
	sub.s32 	%r62, %r55, %r61;
	shl.b32 	%r63, %r62, 8;
	ld.global.s8 	%r64, [%rd17+-6];
	add.s32 	%r65, %r63, %r64;
	mul.hi.s32 	%r66, %r65, -2089327119;
	add.s32 	%r67, %r66, %r65;
	shr.u32 	%r68, %r67, 31;
	shr.s32 	%r69, %r67, 9;
	add.s32 	%r70, %r69, %r68;
	mul.lo.s32 	%r71, %r70, 997;
	sub.s32 	%r72, %r65, %r71;
	shl.b32 	%r73, %r72, 8;
	ld.global.s8 	%r74, [%rd17+-5];
	add.s32 	%r75, %r73, %r74;
	mul.hi.s32 	%r76, %r75, -2089327119;
	add.s32 	%r77, %r76, %r75;
	shr.u32 	%r78, %r77, 31;
	shr.s32 	%r79, %r77, 9;
	add.s32 	%r80, %r79, %r78;
	mul.lo.s32 	%r81, %r80, 997;
	sub.s32 	%r82, %r75, %r81;
	shl.b32 	%r83, %r82, 8;
	ld.global.s8 	%r84, [%rd17+-4];
	add.s32 	%r85, %r83, %r84;
	mul.hi.s32 	%r86, %r85, -2089327119;
	add.s32 	%r87, %r86, %r85;
	shr.u32 	%r88, %r87, 31;
	shr.s32 	%r89, %r87, 9;
	add.s32 	%r90, %r89, %r88;
	mul.lo.s32 	%r91, %r90, 997;
	sub.s32 	%r92, %r85, %r91;
	shl.b32 	%r93, %r92, 8;
	ld.global.s8 	%r94, [%rd17+-3];
	add.s32 	%r95, %r93, %r94;
	mul.hi.s32 	%r96, %r95, -2089327119;
	add.s32 	%r97, %r96, %r95;
	shr.u32 	%r98, %r97, 31;
	shr.s32 	%r99, %r97, 9;
	add.s32 	%r100, %r99, %r98;
	mul.lo.s32 	%r101, %r100, 997;
	sub.s32 	%r102, %r95, %r101;
	shl.b32 	%r103, %r102, 8;
	ld.global.s8 	%r104, [%rd17+-2];
	add.s32 	%r105, %r103, %r104;
	mul.hi.s32 	%r106, %r105, -2089327119;
	add.s32 	%r107, %r106, %r105;
	shr.u32 	%r108, %r107, 31;
	shr.s32 	%r109, %r107, 9;
	add.s32 	%r110, %r109, %r108;
	mul.lo.s32 	%r111, %r110, 997;
	sub.s32 	%r112, %r105, %r111;
	shl.b32 	%r113, %r112, 8;
	ld.global.s8 	%r114, [%rd17+-1];
	add.s32 	%r115, %r113, %r114;
	mul.hi.s32 	%r116, %r115, -2089327119;
	add.s32 	%r117, %r116, %r115;
	shr.u32 	%r118, %r117, 31;
	shr.s32 	%r119, %r117, 9;
	add.s32 	%r120, %r119, %r118;
	mul.lo.s32 	%r121, %r120, 997;
	sub.s32 	%r122, %r115, %r121;
	shl.b32 	%r123, %r122, 8;
	ld.global.s8 	%r124, [%rd17];
	add.s32 	%r125, %r123, %r124;
	mul.hi.s32 	%r126, %r125, -2089327119;
	add.s32 	%r127, %r126, %r125;
	shr.u32 	%r128, %r127, 31;
	shr.s32 	%r129, %r127, 9;
	add.s32 	%r130, %r129, %r128;
	mul.lo.s32 	%r131, %r130, 997;
	sub.s32 	%r132, %r125, %r131;
	shl.b32 	%r133, %r132, 8;
	ld.global.s8 	%r134, [%rd17+1];
	add.s32 	%r135, %r133, %r134;
	mul.hi.s32 	%r136, %r135, -2089327119;
	add.s32 	%r137, %r136, %r135;
	shr.u32 	%r138, %r137, 31;
	shr.s32 	%r139, %r137, 9;
	add.s32 	%r140, %r139, %r138;
	mul.lo.s32 	%r141, %r140, 997;
	sub.s32 	%r142, %r135, %r141;
	shl.b32 	%r143, %r142, 8;
	ld.global.s8 	%r144, [%rd17+2];
	add.s32 	%r145, %r143, %r144;
	mul.hi.s32 	%r146, %r145, -2089327119;
	add.s32 	%r147, %r146, %r145;
	shr.u32 	%r148, %r147, 31;
	shr.s32 	%r149, %r147, 9;
	add.s32 	%r150, %r149, %r148;
	mul.lo.s32 	%r151, %r150, 997;
	sub.s32 	%r152, %r145, %r151;
	shl.b32 	%r153, %r152, 8;
	ld.global.s8 	%r154, [%rd17+3];
	add.s32 	%r155, %r153, %r154;
	mul.hi.s32 	%r156, %r155, -2089327119;
	add.s32 	%r157, %r156, %r155;
	shr.u32 	%r158, %r157, 31;
	shr.s32 	%r159, %r157, 9;
	add.s32 	%r160, %r159, %r158;
	mul.lo.s32 	%r161, %r160, 997;
	sub.s32 	%r162, %r155, %r161;
	shl.b32 	%r163, %r162, 8;
	ld.global.s8 	%r164, [%rd17+4];
	add.s32 	%r165, %r163, %r164;
	mul.hi.s32 	%r166, %r165, -2089327119;
	add.s32 	%r167, %r166, %r165;
	shr.u32 	%r168, %r167, 31;
	shr.s32 	%r169, %r167, 9;
	add.s32 	%r170, %r169, %r168;
	mul.lo.s32 	%r171, %r170, 997;
	sub.s32 	%r172, %r165, %r171;
	shl.b32 	%r173, %r172, 8;
	ld.global.s8 	%r174, [%rd17+5];
	add.s32 	%r175, %r173, %r174;
	mul.hi.s32 	%r176, %r175, -2089327119;
	add.s32 	%r177, %r176, %r175;
	shr.u32 	%r178, %r177, 31;
	shr.s32 	%r179, %r177, 9;
	add.s32 	%r180, %r179, %r178;
	mul.lo.s32 	%r181, %r180, 997;
	sub.s32 	%r182, %r175, %r181;
	shl.b32 	%r183, %r182, 8;
	ld.global.s8 	%r184, [%rd17+6];
	add.s32 	%r185, %r183, %r184;
	mul.hi.s32 	%r186, %r185, -2089327119;
	add.s32 	%r187, %r186, %r185;
	shr.u32 	%r188, %r187, 31;
	shr.s32 	%r189, %r187, 9;
	add.s32 	%r190, %r189, %r188;
	mul.lo.s32 	%r191, %r190, 997;
	sub.s32 	%r192, %r185, %r191;
	shl.b32 	%r193, %r192, 8;
	ld.global.s8 	%r194, [%rd17+7];
	add.s32 	%r195, %r193, %r194;
	mul.hi.s32 	%r196, %r195, -2089327119;
	add.s32 	%r197, %r196, %r195;
	shr.u32 	%r198, %r197, 31;
	shr.s32 	%r199, %r197, 9;
	add.s32 	%r200, %r199, %r198;
	mul.lo.s32 	%r201, %r200, 997;
	sub.s32 	%r202, %r195, %r201;
	shl.b32 	%r203, %r202, 8;
	ld.global.s8 	%r204, [%rd17+8];
	add.s32 	%r205, %r203, %r204;
	mul.hi.s32 	%r206, %r205, -2089327119;
	add.s32 	%r207, %r206, %r205;
	shr.u32 	%r208, %r207, 31;
	shr.s32 	%r209, %r207, 9;
	add.s32 	%r210, %r209, %r208;
	mul.lo.s32 	%r211, %r210, 997;
	sub.s32 	%r377, %r205, %r211;
	add.s32 	%r366, %r366, 16;
	add.s32 	%r365, %r365, 16;
	setp.ne.s32 	%p5, %r366, 0;
	@%p5 bra 	$L__BB0_6;
$L__BB0_7:
	setp.eq.s32 	%p6, %r6, 0;
	@%p6 bra 	$L__BB0_17;
	and.b32  	%r18, %r5, 7;
	setp.lt.u32 	%p7, %r6, 8;
	@%p7 bra 	$L__BB0_10;
	shl.b32 	%r213, %r377, 8;
	add.s32 	%r214, %r372, %r1;
	cvt.s64.s32 	%rd18, %r214;
	add.s64 	%rd19, %rd1, %rd18;
	ld.global.s8 	%r215, [%rd19];
	add.s32 	%r216, %r213, %r215;
	mul.hi.s32 	%r217, %r216, -2089327119;
	add.s32 	%r218, %r217, %r216;
	shr.u32 	%r219, %r218, 31;
	shr.s32 	%r220, %r218, 9;
	add.s32 	%r221, %r220, %r219;
	mul.lo.s32 	%r222, %r221, 997;
	sub.s32 	%r223, %r216, %r222;
	shl.b32 	%r224, %r223, 8;
	ld.global.s8 	%r225, [%rd19+1];
	add.s32 	%r226, %r224, %r225;
	mul.hi.s32 	%r227, %r226, -2089327119;
	add.s32 	%r228, %r227, %r226;
	shr.u32 	%r229, %r228, 31;
	shr.s32 	%r230, %r228, 9;
	add.s32 	%r231, %r230, %r229;
	mul.lo.s32 	%r232, %r231, 997;
	sub.s32 	%r233, %r226, %r232;
	shl.b32 	%r234, %r233, 8;
	ld.global.s8 	%r235, [%rd19+2];
	add.s32 	%r236, %r234, %r235;
	mul.hi.s32 	%r237, %r236, -2089327119;
	add.s32 	%r238, %r237, %r236;
	shr.u32 	%r239, %r238, 31;
	shr.s32 	%r240, %r238, 9;
	add.s32 	%r241, %r240, %r239;
	mul.lo.s32 	%r242, %r241, 997;
	sub.s32 	%r243, %r236, %r242;
	shl.b32 	%r244, %r243, 8;
	ld.global.s8 	%r245, [%rd19+3];
	add.s32 	%r246, %r244, %r245;
	mul.hi.s32 	%r247, %r246, -2089327119;
	add.s32 	%r248, %r247, %r246;
	shr.u32 	%r249, %r248, 31;
	shr.s32 	%r250, %r248, 9;
	add.s32 	%r251, %r250, %r249;
	mul.lo.s32 	%r252, %r251, 997;
	sub.s32 	%r253, %r246, %r252;
	shl.b32 	%r254, %r253, 8;
	ld.global.s8 	%r255, [%rd19+4];
	add.s32 	%r256, %r254, %r255;
	mul.hi.s32 	%r257, %r256, -2089327119;
	add.s32 	%r258, %r257, %r256;
	shr.u32 	%r259, %r258, 31;
	shr.s32 	%r260, %r258, 9;
	add.s32 	%r261, %r260, %r259;
	mul.lo.s32 	%r262, %r261, 997;
	sub.s32 	%r263, %r256, %r262;
	shl.b32 	%r264, %r263, 8;
	ld.global.s8 	%r265, [%rd19+5];
	add.s32 	%r266, %r264, %r265;
	mul.hi.s32 	%r267, %r266, -2089327119;
	add.s32 	%r268, %r267, %r266;
	shr.u32 	%r269, %r268, 31;
	shr.s32 	%r270, %r268, 9;
	add.s32 	%r271, %r270, %r269;
	mul.lo.s32 	%r272, %r271, 997;
	sub.s32 	%r273, %r266, %r272;
	shl.b32 	%r274, %r273, 8;
	ld.global.s8 	%r275, [%rd19+6];
	add.s32 	%r276, %r274, %r275;
	mul.hi.s32 	%r277, %r276, -2089327119;
	add.s32 	%r278, %r277, %r276;
	shr.u32 	%r279, %r278, 31;
	shr.s32 	%r280, %r278, 9;
	add.s32 	%r281, %r280, %r279;
	mul.lo.s32 	%r282, %r281, 997;
	sub.s32 	%r283, %r276, %r282;
	shl.b32 	%r284, %r283, 8;
	ld.global.s8 	%r285, [%rd19+7];
	add.s32 	%r286, %r284, %r285;
	mul.hi.s32 	%r287, %r286, -2089327119;
	add.s32 	%r288, %r287, %r286;
	shr.u32 	%r289, %r288, 31;
	shr.s32 	%r290, %r288, 9;
	add.s32 	%r291, %r290, %r289;
	mul.lo.s32 	%r292, %r291, 997;
	sub.s32 	%r377, %r286, %r292;
	add.s32 	%r372, %r372, 8;
$L__BB0_10:
	setp.eq.s32 	%p8, %r18, 0;
	@%p8 bra 	$L__BB0_17;
	and.b32  	%r24, %r5, 3;
	setp.lt.u32 	%p9, %r18, 4;
	@%p9 bra 	$L__BB0_13;
	shl.b32 	%r294, %r377, 8;
	add.s32 	%r295, %r372, %r1;
	cvt.s64.s32 	%rd20, %r295;
	add.s64 	%rd21, %rd1, %rd20;
	ld.global.s8 	%r296, [%rd21];
	add.s32 	%r297, %r294, %r296;
	mul.hi.s32 	%r298, %r297, -2089327119;
	add.s32 	%r299, %r298, %r297;
	shr.u32 	%r300, %r299, 31;
	shr.s32 	%r301, %r299, 9;
	add.s32 	%r302, %r301, %r300;
	mul.lo.s32 	%r303, %r302, 997;
	sub.s32 	%r304, %r297, %r303;
	shl.b32 	%r305, %r304, 8;
	ld.global.s8 	%r306, [%rd21+1];
	add.s32 	%r307, %r305, %r306;
	mul.hi.s32 	%r308, %r307, -2089327119;
	add.s32 	%r309, %r308, %r307;
	shr.u32 	%r310, %r309, 31;
	shr.s32 	%r311, %r309, 9;
	add.s32 	%r312, %r311, %r310;
	mul.lo.s32 	%r313, %r312, 997;
	sub.s32 	%r314, %r307, %r313;
	shl.b32 	%r315, %r314, 8;
	ld.global.s8 	%r316, [%rd21+2];
	add.s32 	%r317, %r315, %r316;
	mul.hi.s32 	%r318, %r317, -2089327119;
	add.s32 	%r319, %r318, %r317;
	shr.u32 	%r320, %r319, 31;
	shr.s32 	%r321, %r319, 9;
	add.s32 	%r322, %r321, %r320;
	mul.lo.s32 	%r323, %r322, 997;
	sub.s32 	%r324, %r317, %r323;
	shl.b32 	%r325, %r324, 8;
	ld.global.s8 	%r326, [%rd21+3];
	add.s32 	%r327, %r325, %r326;
	mul.hi.s32 	%r328, %r327, -2089327119;
	add.s32 	%r329, %r328, %r327;
	shr.u32 	%r330, %r329, 31;
	shr.s32 	%r331, %r329, 9;
	add.s32 	%r332, %r331, %r330;
	mul.lo.s32 	%r333, %r332, 997;
	sub.s32 	%r377, %r327, %r333;
	add.s32 	%r372, %r372, 4;
$L__BB0_13:
	setp.eq.s32 	%p10, %r24, 0;
	@%p10 bra 	$L__BB0_17;
	shl.b32 	%r334, %r377, 8;
	add.s32 	%r335, %r372, %r1;
	cvt.s64.s32 	%rd22, %r335;
	add.s64 	%rd7, %rd1, %rd22;
	ld.global.s8 	%r336, [%rd7];
	add.s32 	%r337, %r334, %r336;
	mul.hi.s32 	%r338, %r337, -2089327119;
	add.s32 	%r339, %r338, %r337;
	shr.u32 	%r340, %r339, 31;
	shr.s32 	%r341, %r339, 9;
	add.s32 	%r342, %r341, %r340;
	mul.lo.s32 	%r343, %r342, 997;
	sub.s32 	%r377, %r337, %r343;
	setp.eq.s32 	%p11, %r24, 1;
	@%p11 bra 	$L__BB0_17;
	shl.b32 	%r344, %r377, 8;
	ld.global.s8 	%r345, [%rd7+1];
	add.s32 	%r346, %r344, %r345;
	mul.hi.s32 	%r347, %r346, -2089327119;
	add.s32 	%r348, %r347, %r346;
	shr.u32 	%r349, %r348, 31;
	shr.s32 	%r350, %r348, 9;
	add.s32 	%r351, %r350, %r349;
	mul.lo.s32 	%r352, %r351, 997;
	sub.s32 	%r377, %r346, %r352;
	setp.eq.s32 	%p12, %r24, 2;
	@%p12 bra 	$L__BB0_17;
	shl.b32 	%r353, %r377, 8;
	ld.global.s8 	%r354, [%rd7+2];
	add.s32 	%r355, %r353, %r354;
	mul.hi.s32 	%r356, %r355, -2089327119;
	add.s32 	%r357, %r356, %r355;
	shr.u32 	%r358, %r357, 31;
	shr.s32 	%r359, %r357, 9;
	add.s32 	%r360, %r359, %r358;
	mul.lo.s32 	%r361, %r360, 997;
	sub.s32 	%r377, %r355, %r361;
$L__BB0_17:
	mul.wide.u32 	%rd23, %r364, 4;
	add.s64 	%rd24, %rd4, %rd23;
	ld.global.u32 	%r362, [%rd24];
	setp.ne.s32 	%p13, %r377, %r362;
	@%p13 bra 	$L__BB0_23;
	setp.lt.s32 	%p14, %r5, 1;
	@%p14 bra 	$L__BB0_22;
	add.s32 	%r34, %r5, %r1;
	mov.u32 	%r378, %r1;
$L__BB0_20:
	cvt.s64.s32 	%rd25, %r378;
	add.s64 	%rd26, %rd1, %rd25;
	ld.global.u8 	%rs3, [%rd26];
	add.s32 	%r37, %r379, 1;
	cvt.s64.s32 	%rd27, %r379;
	add.s64 	%rd28, %rd6, %rd27;
	ld.global.u8 	%rs5, [%rd28];
	setp.eq.s16 	%p15, %rs3, %rs5;
	add.s32 	%r378, %r378, 1;
	setp.lt.s32 	%p16, %r378, %r34;
	and.pred  	%p17, %p16, %p15;
	mov.u32 	%r379, %r37;
	@%p17 bra 	$L__BB0_20;
	setp.ne.s16 	%p18, %rs3, %rs5;
	@%p18 bra 	$L__BB0_23;
$L__BB0_22:
	add.s64 	%rd30, %rd5, %rd23;
	mov.b32 	%r363, 1;
	st.global.u32 	[%rd30], %r363;
$L__BB0_23:
	add.s32 	%r364, %r364, 1;
	setp.ne.s32 	%p19, %r364, %r41;
	@%p19 bra 	$L__BB0_2;
$L__BB0_24:
	ret;

}


// ===== COMPILED SASS (sm_100) =====

	.target	sm_100

	.elftype	@"ET_EXEC"


//--------------------- .note.nv.tkinfo           --------------------------
	.section	.note.nv.tkinfo,"",@"SHT_NOTE"
	.sectionflags	@"SHF_NOTE_NV_TKINFO"
	.tkinfo
        /*0018*/ 	.word	0x00000002
        /*0030*/ 	.string	""
        /*0030*/ 	.string	"ptxas"
        /*0030*/ 	.string	"Cuda compilation tools, release 13.0, V13.0.88"
        /*0030*/ 	.string	"Build cuda_13.0.r13.0/compiler.36424714_0"
        /*0030*/ 	.string	"-arch sm_100 -m 64 "



//--------------------- .note.nv.cuinfo           --------------------------
	.section	.note.nv.cuinfo,"",@"SHT_NOTE"
	.sectionflags	@"SHF_NOTE_NV_CUINFO"
        /*0018*/ 	.short	0x0002
        /*001a*/ 	.short	0x0064
        /*001c*/ 	.short	0x0082
	.zero		2


//--------------------- .nv.info                  --------------------------
	.section	.nv.info,"",@"SHT_CUDA_INFO"
	.align	4


	//----- nvinfo : EIATTR_REGCOUNT
	.align		4
        /*0000*/ 	.byte	0x04, 0x2f
        /*0002*/ 	.short	(.L_1 - .L_0)
	.align		4
.L_0:
        /*0004*/ 	.word	index@(_Z14findIfExistsCuPciS_PiiS0_S0_)
        /*0008*/ 	.word	0x00000020


	//----- nvinfo : EIATTR_FRAME_SIZE
	.align		4
.L_1:
        /*000c*/ 	.byte	0x04, 0x11
        /*000e*/ 	.short	(.L_3 - .L_2)
	.align		4
.L_2:
        /*0010*/ 	.word	index@(_Z14findIfExistsCuPciS_PiiS0_S0_)
        /*0014*/ 	.word	0x00000000


	//----- nvinfo : EIATTR_MIN_STACK_SIZE
	.align		4
.L_3:
        /*0018*/ 	.byte	0x04, 0x12
        /*001a*/ 	.short	(.L_5 - .L_4)
	.align		4
.L_4:
        /*001c*/ 	.word	index@(_Z14findIfExistsCuPciS_PiiS0_S0_)
        /*0020*/ 	.word	0x00000000
.L_5:


//--------------------- .nv.compat                --------------------------
	.section	.nv.compat,"",@"SHT_CUDA_COMPAT_INFO"
	.align	4
        /*0000*/ 	.byte	0x02, 0x09, 0x00, 0x00, 0x02, 0x02, 0x01, 0x00, 0x02, 0x05, 0x05, 0x00, 0x03, 0x07, 0x01, 0x01
        /*0010*/ 	.byte	0x02, 0x03, 0x00, 0x00, 0x02, 0x06, 0x01, 0x00, 0x04, 0x0b, 0x08, 0x00, 0x09, 0x00, 0x00, 0x00
        /*0020*/ 	.byte	0x00, 0x00, 0x00, 0x00


//--------------------- .nv.info._Z14findIfExistsCuPciS_PiiS0_S0_ --------------------------
	.section	.nv.info._Z14findIfExistsCuPciS_PiiS0_S0_,"",@"SHT_CUDA_INFO"
	.sectionflags	@""
	.align	4


	//----- nvinfo : EIATTR_CUDA_API_VERSION
	.align		4
        /*0000*/ 	.byte	0x04, 0x37
        /*0002*/ 	.short	(.L_7 - .L_6)
.L_6:
        /*0004*/ 	.word	0x00000082


	//----- nvinfo : EIATTR_KPARAM_INFO
	.align		4
.L_7:
        /*0008*/ 	.byte	0x04, 0x17
        /*000a*/ 	.short	(.L_9 - .L_8)
.L_8:
        /*000c*/ 	.word	0x00000000
        /*0010*/ 	.short	0x0006
        /*0012*/ 	.short	0x0030
        /*0014*/ 	.byte	0x00, 0xf5, 0x21, 0x00


	//----- nvinfo : EIATTR_KPARAM_INFO
	.align		4
.L_9:
        /*0018*/ 	.byte	0x04, 0x17
        /*001a*/ 	.short	(.L_11 - .L_10)
.L_10:
        /*001c*/ 	.word	0x00000000
        /*0020*/ 	.short	0x0005
        /*0022*/ 	.short	0x0028
        /*0024*/ 	.byte	0x00, 0xf5, 0x21, 0x00


	//----- nvinfo : EIATTR_KPARAM_INFO
	.align		4
.L_11:
        /*0028*/ 	.byte	0x04, 0x17
        /*002a*/ 	.short	(.L_13 - .L_12)
.L_12:
        /*002c*/ 	.word	0x00000000
        /*0030*/ 	.short	0x0004
        /*0032*/ 	.short	0x0020
        /*0034*/ 	.byte	0x00, 0xf0, 0x11, 0x00


	//----- nvinfo : EIATTR_KPARAM_INFO
	.align		4
.L_13:
        /*0038*/ 	.byte	0x04, 0x17
        /*003a*/ 	.short	(.L_15 - .L_14)
.L_14:
        /*003c*/ 	.word	0x00000000
        /*0040*/ 	.short	0x0003
        /*0042*/ 	.short	0x0018
        /*0044*/ 	.byte	0x00, 0xf5, 0x21, 0x00


	//----- nvinfo : EIATTR_KPARAM_INFO
	.align		4
.L_15:
        /*0048*/ 	.byte	0x04, 0x17
        /*004a*/ 	.short	(.L_17 - .L_16)
.L_16:
        /*004c*/ 	.word	0x00000000
        /*0050*/ 	.short	0x0002
        /*0052*/ 	.short	0x0010
        /*0054*/ 	.byte	0x00, 0xf5, 0x21, 0x00


	//----- nvinfo : EIATTR_KPARAM_INFO
	.align		4
.L_17:
        /*0058*/ 	.byte	0x04, 0x17
        /*005a*/ 	.short	(.L_19 - .L_18)
.L_18:
        /*005c*/ 	.word	0x00000000
        /*0060*/ 	.short	0x0001
        /*0062*/ 	.short	0x0008
        /*0064*/ 	.byte	0x00, 0xf0, 0x11, 0x00


	//----- nvinfo : EIATTR_KPARAM_INFO
	.align		4
.L_19:
        /*0068*/ 	.byte	0x04, 0x17
        /*006a*/ 	.short	(.L_21 - .L_20)
.L_20:
        /*006c*/ 	.word	0x00000000
        /*0070*/ 	.short	0x0000
        /*0072*/ 	.short	0x0000
        /*0074*/ 	.byte	0x00, 0xf5, 0x21, 0x00


	//----- nvinfo : EIATTR_SPARSE_MMA_MASK
	.align		4
.L_21:
        /*0078*/ 	.byte	0x03, 0x50
        /*007a*/ 	.short	0x0000


	//----- nvinfo : EIATTR_MAXREG_COUNT
	.align		4
        /*007c*/ 	.byte	0x03, 0x1b
        /*007e*/ 	.short	0x00ff


	//----- nvinfo : EIATTR_MERCURY_ISA_VERSION
	.align		4
        /*0080*/ 	.byte	0x03, 0x5f
        /*0082*/ 	.short	0x0101


	//----- nvinfo : EIATTR_VRC_CTA_INIT_COUNT
	.align		4
        /*0084*/ 	.byte	0x02, 0x4a
	.zero		1
	.zero		1


	//----- nvinfo : EIATTR_EXIT_INSTR_OFFSETS
	.align		4
        /*0088*/ 	.byte	0x04, 0x1c
        /*008a*/ 	.short	(.L_23 - .L_22)


	//   ....[0]....
.L_22:
        /*008c*/ 	.word	0x00000060


	//   ....[1]....
        /*0090*/ 	.word	0x000013c0


	//----- nvinfo : EIATTR_CRS_STACK_SIZE
	.align		4
.L_23:
        /*0094*/ 	.byte	0x04, 0x1e
        /*0096*/ 	.short	(.L_25 - .L_24)
.L_24:
        /*0098*/ 	.word	0x00000000


	//----- nvinfo : EIATTR_CBANK_PARAM_SIZE
	.align		4
.L_25:
        /*009c*/ 	.byte	0x03, 0x19
        /*009e*/ 	.short	0x0038


	//----- nvinfo : EIATTR_PARAM_CBANK
	.align		4
        /*00a0*/ 	.byte	0x04, 0x0a
        /*00a2*/ 	.short	(.L_27 - .L_26)
	.align		4
.L_26:
        /*00a4*/ 	.word	index@(.nv.constant0._Z14findIfExistsCuPciS_PiiS0_S0_)
        /*00a8*/ 	.short	0x0380
        /*00aa*/ 	.short	0x0038


	//----- nvinfo : EIATTR_SW_WAR
	.align		4
.L_27:
        /*00ac*/ 	.byte	0x04, 0x36
        /*00ae*/ 	.short	(.L_29 - .L_28)
.L_28:
        /*00b0*/ 	.word	0x00000008
.L_29:


//--------------------- .nv.callgraph             --------------------------
	.section	.nv.callgraph,"",@"SHT_CUDA_CALLGRAPH"
	.align	4
	.sectionentsize	8
	.align		4
        /*0000*/ 	.word	0x00000000
	.align		4
        /*0004*/ 	.word	0xffffffff
	.align		4
        /*0008*/ 	.word	0x00000000
	.align		4
        /*000c*/ 	.word	0xfffffffe
	.align		4
        /*0010*/ 	.word	0x00000000
	.align		4
        /*0014*/ 	.word	0xfffffffd
	.align		4
        /*0018*/ 	.word	0x00000000
	.align		4
        /*001c*/ 	.word	0xfffffffc


//--------------------- .text._Z14findIfExistsCuPciS_PiiS0_S0_ --------------------------
	.section	.text._Z14findIfExistsCuPciS_PiiS0_S0_,"ax",@progbits
	.align	128
        .global         _Z14findIfExistsCuPciS_PiiS0_S0_
        .type           _Z14findIfExistsCuPciS_PiiS0_S0_,@function
        .size           _Z14findIfExistsCuPciS_PiiS0_S0_,(.L_x_12 - _Z14findIfExistsCuPciS_PiiS0_S0_)
        .other          _Z14findIfExistsCuPciS_PiiS0_S0_,@"STO_CUDA_ENTRY STV_DEFAULT"
_Z14findIfExistsCuPciS_PiiS0_S0_:
.text._Z14findIfExistsCuPciS_PiiS0_S0_:
[----:B------:R-:W-:Y:S08]  /*0000*/  LDC R1, c[0x0][0x37c] ;  /* 0x0000df00ff017b82 */ /* 0x000ff00000000800 */
[----:B------:R-:W0:Y:S01]  /*0010*/  LDC R2, c[0x0][0x3a0] ;  /* 0x0000e800ff027b82 */ /* 0x000e220000000800 */
[----:B------:R-:W1:Y:S07]  /*0020*/  S2R R0, SR_TID.X ;  /* 0x0000000000007919 */ /* 0x000e6e0000002100 */
[----:B------:R-:W2:Y:S08]  /*0030*/  LDC R3, c[0x0][0x360] ;  /* 0x0000d800ff037b82 */ /* 0x000eb00000000800 */
[----:B------:R-:W3:Y:S01]  /*0040*/  S2UR UR4, SR_CTAID.X ;  /* 0x00000000000479c3 */ /* 0x000ee20000002500 */
[----:B0-----:R-:W-:-:S13]  /*0050*/  ISETP.GE.AND P0, PT, R2, 0x1, PT ;  /* 0x000000010200780c */ /* 0x001fda0003f06270 */
[----:B-123--:R-:W-:Y:S05]  /*0060*/  @!P0 EXIT ;  /* 0x000000000000894d */ /* 0x00efea0003800000 */
[----:B------:R-:W-:Y:S01]  /*0070*/  IMAD R0, R3, UR4, R0 ;  /* 0x0000000403007c24 */ /* 0x000fe2000f8e0200 */
[----:B------:R-:W0:Y:S01]  /*0080*/  LDCU.64 UR6, c[0x0][0x358] ;  /* 0x00006b00ff0677ac */ /* 0x000e220008000a00 */
[----:B------:R-:W-:-:S07]  /*0090*/  IMAD.MOV.U32 R2, RZ, RZ, RZ ;  /* 0x000000ffff027224 */ /* 0x000fce00078e00ff */
.L_x_10:
[----:B0-----:R-:W1:Y:S01]  /*00a0*/  LDC.64 R4, c[0x0][0x398] ;  /* 0x0000e600ff047b82 */ /* 0x001e620000000a00 */
[----:B------:R-:W-:Y:S01]  /*00b0*/  IMAD.SHL.U32 R3, R2, 0x2, RZ ;  /* 0x0000000202037824 */ /* 0x000fe200078e00ff */
[----:B------:R-:W2:Y:S01]  /*00c0*/  LDCU UR4, c[0x0][0x388] ;  /* 0x00007100ff0477ac */ /* 0x000ea20008000800 */
[----:B------:R-:W3:Y:S01]  /*00d0*/  LDCU.64 UR10, c[0x0][0x380] ;  /* 0x00007000ff0a77ac */ /* 0x000ee20008000a00 */
[----:B------:R-:W4:Y:S01]  /*00e0*/  LDCU.64 UR8, c[0x0][0x390] ;  /* 0x00007200ff0877ac */ /* 0x000f220008000a00 */
[----:B-1----:R-:W-:-:S05]  /*00f0*/  IMAD.WIDE.U32 R4, R3, 0x4, R4 ;  /* 0x0000000403047825 */ /* 0x002fca00078e0004 */
[----:B0-----:R-:W5:Y:S04]  /*0100*/  LDG.E R9, desc[UR6][R4.64+0x4] ;  /* 0x0000040604097981 */ /* 0x001f68000c1e1900 */
[----:B------:R-:W5:Y:S01]  /*0110*/  LDG.E R4, desc[UR6][R4.64] ;  /* 0x0000000604047981 */ /* 0x000f62000c1e1900 */
[----:B------:R-:W-:Y:S01]  /*0120*/  BSSY.RECONVERGENT B0, `(.L_x_0) ;  /* 0x0000125000007945 */ /* 0x000fe20003800200 */
[----:B-----5:R-:W-:-:S05]  /*0130*/  IMAD.IADD R3, R9, 0x1, -R4 ;  /* 0x0000000109037824 */ /* 0x020fca00078e0a04 */
[----:B--2---:R-:W-:-:S04]  /*0140*/  IADD3 R7, PT, PT, -R3, UR4, RZ ;  /* 0x0000000403077c10 */ /* 0x004fc8000fffe1ff */
[----:B------:R-:W-:-:S13]  /*0150*/  ISETP.GT.AND P0, PT, R0, R7, PT ;  /* 0x000000070000720c */ /* 0x000fda0003f04270 */
[----:B---34-:R-:W-:Y:S05]  /*0160*/  @P0 BRA `(.L_x_1) ;  /* 0x0000001000800947 */ /* 0x018fea0003800000 */
[----:B------:R-:W-:Y:S01]  /*0170*/  ISETP.GE.AND P0, PT, R3, 0x1, PT ;  /* 0x000000010300780c */ /* 0x000fe20003f06270 */
[----:B------:R-:W-:-:S12]  /*0180*/  HFMA2 R16, -RZ, RZ, 0, 0 ;  /* 0x00000000ff107431 */ /* 0x000fd800000001ff */
[----:B------:R-:W-:Y:S05]  /*0190*/  @!P0 BRA `(.L_x_2) ;  /* 0x0000001000048947 */ /* 0x000fea0003800000 */
[----:B------:R-:W-:Y:S01]  /*01a0*/  IMAD.IADD R5, R4, 0x1, -R9 ;  /* 0x0000000104057824 */ /* 0x000fe200078e0a09 */
[----:B------:R-:W-:Y:S01]  /*01b0*/  LOP3.LUT R6, R3, 0xf, RZ, 0xc0, !PT ;  /* 0x0000000f03067812 */ /* 0x000fe200078ec0ff */
[----:B------:R-:W-:Y:S02]  /*01c0*/  IMAD.MOV.U32 R7, RZ, RZ, RZ ;  /* 0x000000ffff077224 */ /* 0x000fe400078e00ff */
[----:B------:R-:W-:Y:S01]  /*01d0*/  IMAD.MOV.U32 R16, RZ, RZ, RZ ;  /* 0x000000ffff107224 */ /* 0x000fe200078e00ff */
[----:B------:R-:W-:Y:S02]  /*01e0*/  ISETP.GT.U32.AND P1, PT, R5, -0x10, PT ;  /* 0xfffffff00500780c */ /* 0x000fe40003f24070 */
[----:B------:R-:W-:-:S11]  /*01f0*/  ISETP.NE.AND P0, PT, R6, RZ, PT ;  /* 0x000000ff0600720c */ /* 0x000fd60003f05270 */
[----:B------:R-:W-:Y:S05]  /*0200*/  @P1 BRA `(.L_x_3) ;  /* 0x0000000400dc1947 */ /* 0x000fea0003800000 */
[----:B------:R-:W0:Y:S01]  /*0210*/  LDC.64 R12, c[0x0][0x380] ;  /* 0x0000e000ff0c7b82 */ /* 0x000e220000000a00 */
[----:B------:R-:W-:Y:S01]  /*0220*/  LOP3.LUT R7, R3, 0x7ffffff0, RZ, 0xc0, !PT ;  /* 0x7ffffff003077812 */ /* 0x000fe200078ec0ff */
[----:B------:R-:W-:Y:S01]  /*0230*/  IMAD.MOV.U32 R9, RZ, RZ, R0 ;  /* 0x000000ffff097224 */ /* 0x000fe200078e0000 */
[----:B------:R-:W-:-:S03]  /*0240*/  MOV R16, RZ ;  /* 0x000000ff00107202 */ /* 0x000fc60000000f00 */
[----:B------:R-:W-:-:S07]  /*0250*/  IMAD.MOV R5, RZ, RZ, -R7 ;  /* 0x000000ffff057224 */ /* 0x000fce00078e0a07 */
.L_x_4:
[----:B------:R-:W-:Y:S02]  /*0260*/  SHF.R.S32.HI R8, RZ, 0x1f, R9 ;  /* 0x0000001fff087819 */ /* 0x000fe40000011409 */
[----:B0-----:R-:W-:-:S04]  /*0270*/  IADD3 R14, P1, P2, R9, 0x7, R12 ;  /* 0x00000007090e7810 */ /* 0x001fc80007a3e00c */
[----:B------:R-:W-:-:S05]  /*0280*/  IADD3.X R15, PT, PT, R8, R13, RZ, P1, P2 ;  /* 0x0000000d080f7210 */ /* 0x000fca0000fe44ff */
[----:B------:R-:W2:Y:S04]  /*0290*/  LDG.E.S8 R17, desc[UR6][R14.64+-0x7] ;  /* 0xfffff9060e117981 */ /* 0x000ea8000c1e1300 */
[----:B------:R-:W3:Y:S04]  /*02a0*/  LDG.E.S8 R25, desc[UR6][R14.64+-0x6] ;  /* 0xfffffa060e197981 */ /* 0x000ee8000c1e1300 */
[----:B------:R-:W4:Y:S04]  /*02b0*/  LDG.E.S8 R26, desc[UR6][R14.64+-0x5] ;  /* 0xfffffb060e1a7981 */ /* 0x000f28000c1e1300 */
[----:B------:R-:W5:Y:S04]  /*02c0*/  LDG.E.S8 R24, desc[UR6][R14.64+-0x4] ;  /* 0xfffffc060e187981 */ /* 0x000f68000c1e1300 */
[----:B------:R-:W5:Y:S04]  /*02d0*/  LDG.E.S8 R8, desc[UR6][R14.64+-0x3] ;  /* 0xfffffd060e087981 */ /* 0x000f68000c1e1300 */
[----:B------:R-:W5:Y:S04]  /*02e0*/  LDG.E.S8 R10, desc[UR6][R14.64+-0x2] ;  /* 0xfffffe060e0a7981 */ /* 0x000f68000c1e1300 */
[----:B------:R-:W5:Y:S04]  /*02f0*/  LDG.E.S8 R11, desc[UR6][R14.64+-0x1] ;  /* 0xffffff060e0b7981 */ /* 0x000f68000c1e1300 */
[----:B------:R-:W5:Y:S04]  /*0300*/  LDG.E.S8 R18, desc[UR6][R14.64] ;  /* 0x000000060e127981 */ /* 0x000f68000c1e1300 */
[----:B------:R-:W5:Y:S04]  /*0310*/  LDG.E.S8 R19, desc[UR6][R14.64+0x1] ;  /* 0x000001060e137981 */ /* 0x000f68000c1e1300 */
[----:B------:R-:W5:Y:S04]  /*0320*/  LDG.E.S8 R20, desc[UR6][R14.64+0x2] ;  /* 0x000002060e147981 */ /* 0x000f68000c1e1300 */
[----:B------:R-:W5:Y:S04]  /*0330*/  LDG.E.S8 R21, desc[UR6][R14.64+0x3] ;  /* 0x000003060e157981 */ /* 0x000f68000c1e1300 */
[----:B------:R-:W5:Y:S01]  /*0340*/  LDG.E.S8 R22, desc[UR6][R14.64+0x4] ;  /* 0x000004060e167981 */ /* 0x000f62000c1e1300 */
[----:B--2---:R-:W-:-:S02]  /*0350*/  IMAD R17, R16, 0x100, R17 ;  /* 0x0000010010117824 */ /* 0x004fc400078e0211 */
[----:B------:R-:W-:-:S05]  /*0360*/  HFMA2 R16, -RZ, RZ, 0, 0 ;  /* 0x00000000ff107431 */ /* 0x000fca00000001ff */
[----:B------:R-:W-:-:S05]  /*0370*/  IMAD.HI R16, R17, -0x7c889a0f, R16 ;  /* 0x837765f111107827 */ /* 0x000fca00078e0210 */
[----:B------:R-:W-:-:S04]  /*0380*/  SHF.R.U32.HI R23, RZ, 0x1f, R16 ;  /* 0x0000001fff177819 */ /* 0x000fc80000011610 */
[----:B------:R-:W-:Y:S02]  /*0390*/  LEA.HI.SX32 R16, R16, R23, 0x17 ;  /* 0x0000001710107211 */ /* 0x000fe400078fbaff */
[----:B------:R-:W2:Y:S03]  /*03a0*/  LDG.E.S8 R23, desc[UR6][R14.64+0x5] ;  /* 0x000005060e177981 */ /* 0x000ea6000c1e1300 */
[----:B------:R-:W-:-:S04]  /*03b0*/  IMAD R16, R16, -0x3e5, R17 ;  /* 0xfffffc1b10107824 */ /* 0x000fc800078e0211 */
[----:B---3--:R-:W-:Y:S02]  /*03c0*/  IMAD R17, R16, 0x100, R25 ;  /* 0x0000010010117824 */ /* 0x008fe400078e0219 */
[----:B------:R-:W-:-:S04]  /*03d0*/  IMAD.MOV.U32 R16, RZ, RZ, RZ ;  /* 0x000000ffff107224 */ /* 0x000fc800078e00ff */
[----:B------:R-:W-:-:S05]  /*03e0*/  IMAD.HI R16, R17, -0x7c889a0f, R16 ;  /* 0x837765f111107827 */ /* 0x000fca00078e0210 */
[----:B------:R-:W-:-:S04]  /*03f0*/  SHF.R.U32.HI R25, RZ, 0x1f, R16 ;  /* 0x0000001fff197819 */ /* 0x000fc80000011610 */
[----:B------:R-:W-:Y:S02]  /*0400*/  LEA.HI.SX32 R16, R16, R25, 0x17 ;  /* 0x0000001910107211 */ /* 0x000fe400078fbaff */
[----:B------:R-:W3:Y:S03]  /*0410*/  LDG.E.S8 R25, desc[UR6][R14.64+0x6] ;  /* 0x000006060e197981 */ /* 0x000ee6000c1e1300 */
[----:B------:R-:W-:Y:S01]  /*0420*/  IMAD R17, R16, -0x3e5, R17 ;  /* 0xfffffc1b10117824 */ /* 0x000fe200078e0211 */
[----:B------:R-:W-:-:S03]  /*0430*/  MOV R16, RZ ;  /* 0x000000ff00107202 */ /* 0x000fc60000000f00 */
[----:B----4-:R-:W-:Y:S02]  /*0440*/  IMAD R17, R17, 0x100, R26 ;  /* 0x0000010011117824 */ /* 0x010fe400078e021a */
[----:B------:R-:W4:Y:S02]  /*0450*/  LDG.E.S8 R26, desc[UR6][R14.64+0x7] ;  /* 0x000007060e1a7981 */ /* 0x000f24000c1e1300 */
[----:B------:R-:W-:-:S05]  /*0460*/  IMAD.HI R16, R17, -0x7c889a0f, R16 ;  /* 0x837765f111107827 */ /* 0x000fca00078e0210 */
[----:B------:R-:W-:-:S04]  /*0470*/  SHF.R.U32.HI R27, RZ, 0x1f, R16 ;  /* 0x0000001fff1b7819 */ /* 0x000fc80000011610 */
[----:B------:R-:W-:-:S05]  /*0480*/  LEA.HI.SX32 R27, R16, R27, 0x17 ;  /* 0x0000001b101b7211 */ /* 0x000fca00078fbaff */
[----:B------:R-:W-:Y:S02]  /*0490*/  IMAD R17, R27, -0x3e5, R17 ;  /* 0xfffffc1b1b117824 */ /* 0x000fe400078e0211 */
[----:B------:R0:W4:Y:S01]  /*04a0*/  LDG.E.S8 R27, desc[UR6][R14.64+0x8] ;  /* 0x000008060e1b7981 */ /* 0x000122000c1e1300 */
[----:B------:R-:W-:Y:S02]  /*04b0*/  IMAD.MOV.U32 R16, RZ, RZ, RZ ;  /* 0x000000ffff107224 */ /* 0x000fe400078e00ff */
[----:B-----5:R-:W-:-:S04]  /*04c0*/  IMAD R17, R17, 0x100, R24 ;  /* 0x0000010011117824 */ /* 0x020fc800078e0218 */
[----:B------:R-:W-:-:S05]  /*04d0*/  IMAD.HI R16, R17, -0x7c889a0f, R16 ;  /* 0x837765f111107827 */ /* 0x000fca00078e0210 */
[----:B------:R-:W-:-:S04]  /*04e0*/  SHF.R.U32.HI R29, RZ, 0x1f, R16 ;  /* 0x0000001fff1d7819 */ /* 0x000fc80000011610 */
[----:B------:R-:W-:Y:S01]  /*04f0*/  LEA.HI.SX32 R29, R16, R29, 0x17 ;  /* 0x0000001d101d7211 */ /* 0x000fe200078fbaff */
[----:B------:R-:W-:-:S04]  /*0500*/  HFMA2 R16, -RZ, RZ, 0, 0 ;  /* 0x00000000ff107431 */ /* 0x000fc800000001ff */
[----:B------:R-:W-:-:S04]  /*0510*/  IMAD R17, R29, -0x3e5, R17 ;  /* 0xfffffc1b1d117824 */ /* 0x000fc800078e0211 */
[----:B------:R-:W-:-:S04]  /*0520*/  IMAD R17, R17, 0x100, R8 ;  /* 0x0000010011117824 */ /* 0x000fc800078e0208 */
[----:B------:R-:W-:-:S05]  /*0530*/  IMAD.HI R8, R17, -0x7c889a0f, R16 ;  /* 0x837765f111087827 */ /* 0x000fca00078e0210 */
[----:B------:R-:W-:-:S04]  /*0540*/  SHF.R.U32.HI R29, RZ, 0x1f, R8 ;  /* 0x0000001fff1d7819 */ /* 0x000fc80000011608 */
[----:B------:R-:W-:Y:S01]  /*0550*/  LEA.HI.SX32 R29, R8, R29, 0x17 ;  /* 0x0000001d081d7211 */ /* 0x000fe200078fbaff */
[----:B0-----:R-:W-:-:S04]  /*0560*/  IMAD.MOV.U32 R14, RZ, RZ, RZ ;  /* 0x000000ffff0e7224 */ /* 0x001fc800078e00ff */
[----:B------:R-:W-:-:S04]  /*0570*/  IMAD R29, R29, -0x3e5, R17 ;  /* 0xfffffc1b1d1d7824 */ /* 0x000fc800078e0211 */
[----:B------:R-:W-:-:S04]  /*0580*/  IMAD R15, R29, 0x100, R10 ;  /* 0x000001001d0f7824 */ /* 0x000fc800078e020a */
[----:B------:R-:W-:-:S05]  /*0590*/  IMAD.HI R8, R15, -0x7c889a0f, R14 ;  /* 0x837765f10f087827 */ /* 0x000fca00078e020e */
[----:B------:R-:W-:-:S04]  /*05a0*/  SHF.R.U32.HI R17, RZ, 0x1f, R8 ;  /* 0x0000001fff117819 */ /* 0x000fc80000011608 */
[----:B------:R-:W-:-:S05]  /*05b0*/  LEA.HI.SX32 R17, R8, R17, 0x17 ;  /* 0x0000001108117211 */ /* 0x000fca00078fbaff */
[----:B------:R-:W-:-:S05]  /*05c0*/  IMAD R10, R17, -0x3e5, R15 ;  /* 0xfffffc1b110a7824 */ /* 0x000fca00078e020f */
[----:B------:R-:W-:Y:S01]  /*05d0*/  LEA R11, R10, R11, 0x8 ;  /* 0x0000000b0a0b7211 */ /* 0x000fe200078e40ff */
[----:B------:R-:W-:-:S04]  /*05e0*/  IMAD.MOV.U32 R10, RZ, RZ, RZ ;  /* 0x000000ffff0a7224 */ /* 0x000fc800078e00ff */
[----:B------:R-:W-:-:S05]  /*05f0*/  IMAD.HI R8, R11, -0x7c889a0f, R10 ;  /* 0x837765f10b087827 */ /* 0x000fca00078e020a */
[----:B------:R-:W-:-:S04]  /*0600*/  SHF.R.U32.HI R15, RZ, 0x1f, R8 ;  /* 0x0000001fff0f7819 */ /* 0x000fc80000011608 */
[----:B------:R-:W-:-:S05]  /*0610*/  LEA.HI.SX32 R15, R8, R15, 0x17 ;  /* 0x0000000f080f7211 */ /* 0x000fca00078fbaff */
        /* <DEDUP_REMOVED lines=28> */
[----:B--2---:R-:W-:Y:S01]  /*07e0*/  LEA R11, R10, R23, 0x8 ;  /* 0x000000170a0b7211 */ /* 0x004fe200078e40ff */
[----:B------:R-:W-:-:S04]  /*07f0*/  IMAD.MOV.U32 R10, RZ, RZ, RZ ;  /* 0x000000ffff0a7224 */ /* 0x000fc800078e00ff */
[----:B------:R-:W-:-:S05]  /*0800*/  IMAD.HI R8, R11, -0x7c889a0f, R10 ;  /* 0x837765f10b087827 */ /* 0x000fca00078e020a */
[----:B------:R-:W-:-:S04]  /*0810*/  SHF.R.U32.HI R15, RZ, 0x1f, R8 ;  /* 0x0000001fff0f7819 */ /* 0x000fc80000011608 */
[----:B------:R-:W-:-:S05]  /*0820*/  LEA.HI.SX32 R15, R8, R15, 0x17 ;  /* 0x0000000f080f7211 */ /* 0x000fca00078fbaff */
[----:B------:R-:W-:-:S04]  /*0830*/  IMAD R10, R15, -0x3e5, R11 ;  /* 0xfffffc1b0f0a7824 */ /* 0x000fc800078e020b */
[----:B---3--:R-:W-:Y:S01]  /*0840*/  IMAD R11, R10, 0x100, R25 ;  /* 0x000001000a0b7824 */ /* 0x008fe200078e0219 */
[----:B------:R-:W-:-:S05]  /*0850*/  MOV R10, RZ ;  /* 0x000000ff000a7202 */ /* 0x000fca0000000f00 */
[----:B------:R-:W-:-:S05]  /*0860*/  IMAD.HI R8, R11, -0x7c889a0f, R10 ;  /* 0x837765f10b087827 */ /* 0x000fca00078e020a */
[----:B------:R-:W-:-:S04]  /*0870*/  SHF.R.U32.HI R15, RZ, 0x1f, R8 ;  /* 0x0000001fff0f7819 */ /* 0x000fc80000011608 */
[----:B------:R-:W-:-:S05]  /*0880*/  LEA.HI.SX32 R15, R8, R15, 0x17 ;  /* 0x0000000f080f7211 */ /* 0x000fca00078fbaff */
[----:B------:R-:W-:-:S04]  /*0890*/  IMAD R11, R15, -0x3e5, R11 ;  /* 0xfffffc1b0f0b7824 */ /* 0x000fc800078e020b */
[----:B----4-:R-:W-:-:S04]  /*08a0*/  IMAD R11, R11, 0x100, R26 ;  /* 0x000001000b0b7824 */ /* 0x010fc800078e021a */
[----:B------:R-:W-:-:S05]  /*08b0*/  IMAD.HI R8, R11, -0x7c889a0f, R10 ;  /* 0x837765f10b087827 */ /* 0x000fca00078e020a */
[----:B------:R-:W-:-:S04]  /*08c0*/  SHF.R.U32.HI R15, RZ, 0x1f, R8 ;  /* 0x0000001fff0f7819 */ /* 0x000fc80000011608 */
[----:B------:R-:W-:Y:S02]  /*08d0*/  LEA.HI.SX32 R15, R8, R15, 0x17 ;  /* 0x0000000f080f7211 */ /* 0x000fe400078fbaff */
[----:B------:R-:W-:-:S03]  /*08e0*/  IADD3 R5, PT, PT, R5, 0x10, RZ ;  /* 0x0000001005057810 */ /* 0x000fc60007ffe0ff */
[----:B------:R-:W-:Y:S01]  /*08f0*/  IMAD R10, R15, -0x3e5, R11 ;  /* 0xfffffc1b0f0a7824 */ /* 0x000fe200078e020b */
[----:B------:R-:W-:-:S03]  /*0900*/  ISETP.NE.AND P1, PT, R5, RZ, PT ;  /* 0x000000ff0500720c */ /* 0x000fc60003f25270 */
[----:B------:R-:W-:-:S04]  /*0910*/  IMAD R17, R10, 0x100, R27 ;  /* 0x000001000a117824 */ /* 0x000fc800078e021b */
[----:B------:R-:W-:-:S05]  /*0920*/  IMAD.HI R8, R17, -0x7c889a0f, R16 ;  /* 0x837765f111087827 */ /* 0x000fca00078e0210 */
[----:B------:R-:W-:-:S04]  /*0930*/  SHF.R.U32.HI R11, RZ, 0x1f, R8 ;  /* 0x0000001fff0b7819 */ /* 0x000fc80000011608 */
[----:B------:R-:W-:Y:S01]  /*0940*/  LEA.HI.SX32 R11, R8, R11, 0x17 ;  /* 0x0000000b080b7211 */ /* 0x000fe200078fbaff */
[----:B------:R-:W-:-:S04]  /*0950*/  VIADD R9, R9, 0x10 ;  /* 0x0000001009097836 */ /* 0x000fc80000000000 */
[----:B------:R-:W-:Y:S01]  /*0960*/  IMAD R16, R11, -0x3e5, R17 ;  /* 0xfffffc1b0b107824 */ /* 0x000fe200078e0211 */
[----:B------:R-:W-:Y:S06]  /*0970*/  @P1 BRA `(.L_x_4) ;  /* 0xfffffff800381947 */ /* 0x000fec000383ffff */
.L_x_3:
[----:B------:R-:W-:Y:S05]  /*0980*/  @!P0 BRA `(.L_x_2) ;  /* 0x0000000800088947 */ /* 0x000fea0003800000 */
[----:B------:R-:W-:Y:S02]  /*0990*/  ISETP.GE.U32.AND P0, PT, R6, 0x8, PT ;  /* 0x000000080600780c */ /* 0x000fe40003f06070 */
[----:B------:R-:W-:-:S04]  /*09a0*/  LOP3.LUT R18, R3, 0x7, RZ, 0xc0, !PT ;  /* 0x0000000703127812 */ /* 0x000fc800078ec0ff */
[----:B------:R-:W-:-:S07]  /*09b0*/  ISETP.NE.AND P1, PT, R18, RZ, PT ;  /* 0x000000ff1200720c */ /* 0x000fce0003f25270 */
[----:B------:R-:W-:Y:S06]  /*09c0*/  @!P0 BRA `(.L_x_5) ;  /* 0x0000000000f08947 */ /* 0x000fec0003800000 */
[----:B------:R-:W0:Y:S01]  /*09d0*/  LDCU.64 UR4, c[0x0][0x380] ;  /* 0x00007000ff0477ac */ /* 0x000e220008000a00 */
[----:B------:R-:W-:-:S05]  /*09e0*/  IMAD.IADD R5, R0, 0x1, R7 ;  /* 0x0000000100057824 */ /* 0x000fca00078e0207 */
[----:B0-----:R-:W-:-:S04]  /*09f0*/  IADD3 R14, P0, PT, R5, UR4, RZ ;  /* 0x00000004050e7c10 */ /* 0x001fc8000ff1e0ff */
[----:B------:R-:W-:-:S05]  /*0a00*/  LEA.HI.X.SX32 R15, R5, UR5, 0x1, P0 ;  /* 0x00000005050f7c11 */ /* 0x000fca00080f0eff */
[----:B------:R-:W2:Y:S04]  /*0a10*/  LDG.E.S8 R17, desc[UR6][R14.64] ;  /* 0x000000060e117981 */ /* 0x000ea8000c1e1300 */
[----:B------:R-:W3:Y:S04]  /*0a20*/  LDG.E.S8 R20, desc[UR6][R14.64+0x1] ;  /* 0x000001060e147981 */ /* 0x000ee8000c1e1300 */
[----:B------:R-:W4:Y:S04]  /*0a30*/  LDG.E.S8 R19, desc[UR6][R14.64+0x2] ;  /* 0x000002060e137981 */ /* 0x000f28000c1e1300 */
[----:B------:R-:W5:Y:S04]  /*0a40*/  LDG.E.S8 R12, desc[UR6][R14.64+0x3] ;  /* 0x000003060e0c7981 */ /* 0x000f68000c1e1300 */
[----:B------:R-:W5:Y:S04]  /*0a50*/  LDG.E.S8 R9, desc[UR6][R14.64+0x4] ;  /* 0x000004060e097981 */ /* 0x000f68000c1e1300 */
[----:B------:R-:W5:Y:S04]  /*0a60*/  LDG.E.S8 R8, desc[UR6][R14.64+0x5] ;  /* 0x000005060e087981 */ /* 0x000f68000c1e1300 */
[----:B------:R-:W5:Y:S04]  /*0a70*/  LDG.E.S8 R6, desc[UR6][R14.64+0x6] ;  /* 0x000006060e067981 */ /* 0x000f68000c1e1300 */
[----:B------:R-:W5:Y:S01]  /*0a80*/  LDG.E.S8 R5, desc[UR6][R14.64+0x7] ;  /* 0x000007060e057981 */ /* 0x000f62000c1e1300 */
[----:B------:R-:W-:-:S02]  /*0a90*/  IADD3 R7, PT, PT, R7, 0x8, RZ ;  /* 0x0000000807077810 */ /* 0x000fc40007ffe0ff */
[----:B--2---:R-:W-:Y:S01]  /*0aa0*/  LEA R17, R16, R17, 0x8 ;  /* 0x0000001110117211 */ /* 0x004fe200078e40ff */
[----:B------:R-:W-:-:S04]  /*0ab0*/  IMAD.MOV.U32 R16, RZ, RZ, RZ ;  /* 0x000000ffff107224 */ /* 0x000fc800078e00ff */
[----:B------:R-:W-:-:S05]  /*0ac0*/  IMAD.HI R10, R17, -0x7c889a0f, R16 ;  /* 0x837765f1110a7827 */ /* 0x000fca00078e0210 */
[----:B------:R-:W-:-:S04]  /*0ad0*/  SHF.R.U32.HI R11, RZ, 0x1f, R10 ;  /* 0x0000001fff0b7819 */ /* 0x000fc8000001160a */
[----:B------:R-:W-:Y:S01]  /*0ae0*/  LEA.HI.SX32 R11, R10, R11, 0x17 ;  /* 0x0000000b0a0b7211 */ /* 0x000fe200078fbaff */
[----:B------:R-:W-:-:S04]  /*0af0*/  HFMA2 R10, -RZ, RZ, 0, 0 ;  /* 0x00000000ff0a7431 */ /* 0x000fc800000001ff */
[----:B------:R-:W-:-:S04]  /*0b00*/  IMAD R11, R11, -0x3e5, R17 ;  /* 0xfffffc1b0b0b7824 */ /* 0x000fc800078e0211 */
[----:B---3--:R-:W-:-:S04]  /*0b10*/  IMAD R11, R11, 0x100, R20 ;  /* 0x000001000b0b7824 */ /* 0x008fc800078e0214 */
[----:B------:R-:W-:-:S05]  /*0b20*/  IMAD.HI R10, R11, -0x7c889a0f, R10 ;  /* 0x837765f10b0a7827 */ /* 0x000fca00078e020a */
[----:B------:R-:W-:-:S04]  /*0b30*/  SHF.R.U32.HI R13, RZ, 0x1f, R10 ;  /* 0x0000001fff0d7819 */ /* 0x000fc8000001160a */
[----:B------:R-:W-:-:S05]  /*0b40*/  LEA.HI.SX32 R13, R10, R13, 0x17 ;  /* 0x0000000d0a0d7211 */ /* 0x000fca00078fbaff */
[----:B------:R-:W-:-:S04]  /*0b50*/  IMAD R10, R13, -0x3e5, R11 ;  /* 0xfffffc1b0d0a7824 */ /* 0x000fc800078e020b */
[----:B----4-:R-:W-:Y:S02]  /*0b60*/  IMAD R11, R10, 0x100, R19 ;  /* 0x000001000a0b7824 */ /* 0x010fe400078e0213 */
[----:B------:R-:W-:-:S04]  /*0b70*/  IMAD.MOV.U32 R10, RZ, RZ, RZ ;  /* 0x000000ffff0a7224 */ /* 0x000fc800078e00ff */
[----:B------:R-:W-:-:S05]  /*0b80*/  IMAD.HI R10, R11, -0x7c889a0f, R10 ;  /* 0x837765f10b0a7827 */ /* 0x000fca00078e020a */
[----:B------:R-:W-:-:S04]  /*0b90*/  SHF.R.U32.HI R13, RZ, 0x1f, R10 ;  /* 0x0000001fff0d7819 */ /* 0x000fc8000001160a */
[----:B------:R-:W-:-:S05]  /*0ba0*/  LEA.HI.SX32 R13, R10, R13, 0x17 ;  /* 0x0000000d0a0d7211 */ /* 0x000fca00078fbaff */
[----:B------:R-:W-:-:S05]  /*0bb0*/  IMAD R13, R13, -0x3e5, R11 ;  /* 0xfffffc1b0d0d7824 */ /* 0x000fca00078e020b */
[----:B-----5:R-:W-:Y:S01]  /*0bc0*/  LEA R13, R13, R12, 0x8 ;  /* 0x0000000c0d0d7211 */ /* 0x020fe200078e40ff */
[----:B------:R-:W-:-:S04]  /*0bd0*/  IMAD.MOV.U32 R12, RZ, RZ, RZ ;  /* 0x000000ffff0c7224 */ /* 0x000fc800078e00ff */
[----:B------:R-:W-:-:S05]  /*0be0*/  IMAD.HI R10, R13, -0x7c889a0f, R12 ;  /* 0x837765f10d0a7827 */ /* 0x000fca00078e020c */
[----:B------:R-:W-:-:S04]  /*0bf0*/  SHF.R.U32.HI R11, RZ, 0x1f, R10 ;  /* 0x0000001fff0b7819 */ /* 0x000fc8000001160a */
[----:B------:R-:W-:-:S05]  /*0c00*/  LEA.HI.SX32 R11, R10, R11, 0x17 ;  /* 0x0000000b0a0b7211 */ /* 0x000fca00078fbaff */
[----:B------:R-:W-:-:S04]  /*0c10*/  IMAD R10, R11, -0x3e5, R13 ;  /* 0xfffffc1b0b0a7824 */ /* 0x000fc800078e020d */
[----:B------:R-:W-:Y:S01]  /*0c20*/  IMAD R11, R10, 0x100, R9 ;  /* 0x000001000a0b7824 */ /* 0x000fe200078e0209 */
[----:B------:R-:W-:-:S05]  /*0c30*/  MOV R10, RZ ;  /* 0x000000ff000a7202 */ /* 0x000fca0000000f00 */
[----:B------:R-:W-:-:S05]  /*0c40*/  IMAD.HI R9, R11, -0x7c889a0f, R10 ;  /* 0x837765f10b097827 */ /* 0x000fca00078e020a */
[----:B------:R-:W-:-:S04]  /*0c50*/  SHF.R.U32.HI R10, RZ, 0x1f, R9 ;  /* 0x0000001fff0a7819 */ /* 0x000fc80000011609 */
[----:B------:R-:W-:-:S05]  /*0c60*/  LEA.HI.SX32 R10, R9, R10, 0x17 ;  /* 0x0000000a090a7211 */ /* 0x000fca00078fbaff */
[----:B------:R-:W-:-:S04]  /*0c70*/  IMAD R9, R10, -0x3e5, R11 ;  /* 0xfffffc1b0a097824 */ /* 0x000fc800078e020b */
[----:B------:R-:W-:Y:S02]  /*0c80*/  IMAD R9, R9, 0x100, R8 ;  /* 0x0000010009097824 */ /* 0x000fe400078e0208 */
[----:B------:R-:W-:-:S04]  /*0c90*/  IMAD.MOV.U32 R8, RZ, RZ, RZ ;  /* 0x000000ffff087224 */ /* 0x000fc800078e00ff */
[----:B------:R-:W-:-:S05]  /*0ca0*/  IMAD.HI R8, R9, -0x7c889a0f, R8 ;  /* 0x837765f109087827 */ /* 0x000fca00078e0208 */
[----:B------:R-:W-:-:S04]  /*0cb0*/  SHF.R.U32.HI R11, RZ, 0x1f, R8 ;  /* 0x0000001fff0b7819 */ /* 0x000fc80000011608 */
[----:B------:R-:W-:Y:S01]  /*0cc0*/  LEA.HI.SX32 R11, R8, R11, 0x17 ;  /* 0x0000000b080b7211 */ /* 0x000fe200078fbaff */
[----:B------:R-:W-:-:S04]  /*0cd0*/  IMAD.MOV.U32 R8, RZ, RZ, RZ ;  /* 0x000000ffff087224 */ /* 0x000fc800078e00ff */
[----:B------:R-:W-:-:S05]  /*0ce0*/  IMAD R9, R11, -0x3e5, R9 ;  /* 0xfffffc1b0b097824 */ /* 0x000fca00078e0209 */
[----:B------:R-:W-:-:S05]  /*0cf0*/  LEA R9, R9, R6, 0x8 ;  /* 0x0000000609097211 */ /* 0x000fca00078e40ff */
        /* <DEDUP_REMOVED lines=8> */
[----:B------:R-:W-:-:S07]  /*0d80*/  IMAD R16, R5, -0x3e5, R17 ;  /* 0xfffffc1b05107824 */ /* 0x000fce00078e0211 */
.L_x_5:
        /* <DEDUP_REMOVED lines=12> */
[----:B------:R0:W5:Y:S01]  /*0e50*/  LDG.E.S8 R18, desc[UR6][R8.64+0x3] ;  /* 0x0000030608127981 */ /* 0x000162000c1e1300 */
[----:B------:R-:W-:Y:S01]  /*0e60*/  IADD3 R7, PT, PT, R7, 0x4, RZ ;  /* 0x0000000407077810 */ /* 0x000fe20007ffe0ff */
[----:B0-----:R-:W-:-:S02]  /*0e70*/  IMAD.MOV.U32 R8, RZ, RZ, RZ ;  /* 0x000000ffff087224 */ /* 0x001fc400078e00ff */
[----:B--2---:R-:W-:Y:S02]  /*0e80*/  IMAD R17, R16, 0x100, R17 ;  /* 0x0000010010117824 */ /* 0x004fe400078e0211 */
[----:B------:R-:W-:-:S05]  /*0e90*/  HFMA2 R16, -RZ, RZ, 0, 0 ;  /* 0x00000000ff107431 */ /* 0x000fca00000001ff */
[----:B------:R-:W-:-:S05]  /*0ea0*/  IMAD.HI R5, R17, -0x7c889a0f, R16 ;  /* 0x837765f111057827 */ /* 0x000fca00078e0210 */
[----:B------:R-:W-:-:S04]  /*0eb0*/  SHF.R.U32.HI R6, RZ, 0x1f, R5 ;  /* 0x0000001fff067819 */ /* 0x000fc80000011605 */
[----:B------:R-:W-:-:S05]  /*0ec0*/  LEA.HI.SX32 R5, R5, R6, 0x17 ;  /* 0x0000000605057211 */ /* 0x000fca00078fbaff */
[----:B------:R-:W-:-:S04]  /*0ed0*/  IMAD R5, R5, -0x3e5, R17 ;  /* 0xfffffc1b05057824 */ /* 0x000fc800078e0211 */
[----:B---3--:R-:W-:Y:S02]  /*0ee0*/  IMAD R11, R5, 0x100, R10 ;  /* 0x00000100050b7824 */ /* 0x008fe400078e020a */
[----:B------:R-:W-:-:S04]  /*0ef0*/  IMAD.MOV.U32 R10, RZ, RZ, RZ ;  /* 0x000000ffff0a7224 */ /* 0x000fc800078e00ff */
[----:B------:R-:W-:-:S05]  /*0f00*/  IMAD.HI R5, R11, -0x7c889a0f, R10 ;  /* 0x837765f10b057827 */ /* 0x000fca00078e020a */
[----:B------:R-:W-:-:S04]  /*0f10*/  SHF.R.U32.HI R6, RZ, 0x1f, R5 ;  /* 0x0000001fff067819 */ /* 0x000fc80000011605 */
[----:B------:R-:W-:-:S05]  /*0f20*/  LEA.HI.SX32 R5, R5, R6, 0x17 ;  /* 0x0000000605057211 */ /* 0x000fca00078fbaff */
[----:B------:R-:W-:-:S05]  /*0f30*/  IMAD R5, R5, -0x3e5, R11 ;  /* 0xfffffc1b05057824 */ /* 0x000fca00078e020b */
[----:B----4-:R-:W-:-:S05]  /*0f40*/  LEA R9, R5, R14, 0x8 ;  /* 0x0000000e05097211 */ /* 0x010fca00078e40ff */
[----:B------:R-:W-:-:S05]  /*0f50*/  IMAD.HI R5, R9, -0x7c889a0f, R8 ;  /* 0x837765f109057827 */ /* 0x000fca00078e0208 */
[----:B------:R-:W-:-:S04]  /*0f60*/  SHF.R.U32.HI R6, RZ, 0x1f, R5 ;  /* 0x0000001fff067819 */ /* 0x000fc80000011605 */
[----:B------:R-:W-:-:S05]  /*0f70*/  LEA.HI.SX32 R5, R5, R6, 0x17 ;  /* 0x0000000605057211 */ /* 0x000fca00078fbaff */
[----:B------:R-:W-:-:S04]  /*0f80*/  IMAD R5, R5, -0x3e5, R9 ;  /* 0xfffffc1b05057824 */ /* 0x000fc800078e0209 */
[----:B-----5:R-:W-:-:S04]  /*0f90*/  IMAD R17, R5, 0x100, R18 ;  /* 0x0000010005117824 */ /* 0x020fc800078e0212 */
[----:B------:R-:W-:-:S05]  /*0fa0*/  IMAD.HI R5, R17, -0x7c889a0f, R16 ;  /* 0x837765f111057827 */ /* 0x000fca00078e0210 */
[----:B------:R-:W-:-:S04]  /*0fb0*/  SHF.R.U32.HI R6, RZ, 0x1f, R5 ;  /* 0x0000001fff067819 */ /* 0x000fc80000011605 */
[----:B------:R-:W-:-:S05]  /*0fc0*/  LEA.HI.SX32 R5, R5, R6, 0x17 ;  /* 0x0000000605057211 */ /* 0x000fca00078fbaff */
[----:B------:R-:W-:-:S07]  /*0fd0*/  IMAD R16, R5, -0x3e5, R17 ;  /* 0xfffffc1b05107824 */ /* 0x000fce00078e0211 */
.L_x_6:
[----:B------:R-:W-:Y:S05]  /*0fe0*/  @!P1 BRA `(.L_x_2) ;  /* 0x0000000000709947 */ /* 0x000fea0003800000 */
[----:B------:R-:W0:Y:S01]  /*0ff0*/  LDCU.64 UR4, c[0x0][0x380] ;  /* 0x00007000ff0477ac */ /* 0x000e220008000a00 */
[----:B------:R-:W-:-:S05]  /*1000*/  IMAD.IADD R7, R0, 0x1, R7 ;  /* 0x0000000100077824 */ /* 0x000fca00078e0207 */
[----:B0-----:R-:W-:-:S04]  /*1010*/  IADD3 R6, P0, PT, R7, UR4, RZ ;  /* 0x0000000407067c10 */ /* 0x001fc8000ff1e0ff */
[----:B------:R-:W-:-:S05]  /*1020*/  LEA.HI.X.SX32 R7, R7, UR5, 0x1, P0 ;  /* 0x0000000507077c11 */ /* 0x000fca00080f0eff */
[----:B------:R-:W2:Y:S01]  /*1030*/  LDG.E.S8 R17, desc[UR6][R6.64] ;  /* 0x0000000606117981 */ /* 0x000ea2000c1e1300 */
[----:B------:R-:W-:Y:S01]  /*1040*/  ISETP.NE.AND P0, PT, R12, 0x1, PT ;  /* 0x000000010c00780c */ /* 0x000fe20003f05270 */
[----:B--2---:R-:W-:Y:S01]  /*1050*/  IMAD R17, R16, 0x100, R17 ;  /* 0x0000010010117824 */ /* 0x004fe200078e0211 */
[----:B------:R-:W-:-:S05]  /*1060*/  MOV R16, RZ ;  /* 0x000000ff00107202 */ /* 0x000fca0000000f00 */
[----:B------:R-:W-:-:S05]  /*1070*/  IMAD.HI R5, R17, -0x7c889a0f, R16 ;  /* 0x837765f111057827 */ /* 0x000fca00078e0210 */
[----:B------:R-:W-:-:S04]  /*1080*/  SHF.R.U32.HI R8, RZ, 0x1f, R5 ;  /* 0x0000001fff087819 */ /* 0x000fc80000011605 */
[----:B------:R-:W-:-:S05]  /*1090*/  LEA.HI.SX32 R5, R5, R8, 0x17 ;  /* 0x0000000805057211 */ /* 0x000fca00078fbaff */
[----:B------:R-:W-:Y:S01]  /*10a0*/  IMAD R16, R5, -0x3e5, R17 ;  /* 0xfffffc1b05107824 */ /* 0x000fe200078e0211 */
[----:B------:R-:W-:Y:S06]  /*10b0*/  @!P0 BRA `(.L_x_2) ;  /* 0x00000000003c8947 */ /* 0x000fec0003800000 */
[----:B------:R-:W2:Y:S01]  /*10c0*/  LDG.E.S8 R17, desc[UR6][R6.64+0x1] ;  /* 0x0000010606117981 */ /* 0x000ea2000c1e1300 */
[----:B------:R-:W-:-:S13]  /*10d0*/  ISETP.NE.AND P0, PT, R12, 0x2, PT ;  /* 0x000000020c00780c */ /* 0x000fda0003f05270 */
[----:B------:R-:W3:Y:S01]  /*10e0*/  @P0 LDG.E.S8 R9, desc[UR6][R6.64+0x2] ;  /* 0x0000020606090981 */ /* 0x000ee2000c1e1300 */
[----:B--2---:R-:W-:Y:S02]  /*10f0*/  IMAD R17, R16, 0x100, R17 ;  /* 0x0000010010117824 */ /* 0x004fe400078e0211 */
[----:B------:R-:W-:-:S04]  /*1100*/  IMAD.MOV.U32 R16, RZ, RZ, RZ ;  /* 0x000000ffff107224 */ /* 0x000fc800078e00ff */
[----:B------:R-:W-:-:S05]  /*1110*/  IMAD.HI R5, R17, -0x7c889a0f, R16 ;  /* 0x837765f111057827 */ /* 0x000fca00078e0210 */
[----:B------:R-:W-:-:S04]  /*1120*/  SHF.R.U32.HI R8, RZ, 0x1f, R5 ;  /* 0x0000001fff087819 */ /* 0x000fc80000011605 */
[----:B------:R-:W-:Y:S01]  /*1130*/  LEA.HI.SX32 R5, R5, R8, 0x17 ;  /* 0x0000000805057211 */ /* 0x000fe200078fbaff */
[----:B------:R-:W-:-:S04]  /*1140*/  @P0 IMAD.MOV.U32 R8, RZ, RZ, RZ ;  /* 0x000000ffff080224 */ /* 0x000fc800078e00ff */
[----:B------:R-:W-:-:S05]  /*1150*/  IMAD R16, R5, -0x3e5, R17 ;  /* 0xfffffc1b05107824 */ /* 0x000fca00078e0211 */
[----:B---3--:R-:W-:-:S05]  /*1160*/  @P0 LEA R9, R16, R9, 0x8 ;  /* 0x0000000910090211 */ /* 0x008fca00078e40ff */
[----:B------:R-:W-:-:S05]  /*1170*/  @P0 IMAD.HI R5, R9, -0x7c889a0f, R8 ;  /* 0x837765f109050827 */ /* 0x000fca00078e0208 */
[----:B------:R-:W-:-:S04]  /*1180*/  @P0 SHF.R.U32.HI R8, RZ, 0x1f, R5 ;  /* 0x0000001fff080819 */ /* 0x000fc80000011605 */
[----:B------:R-:W-:-:S05]  /*1190*/  @P0 LEA.HI.SX32 R8, R5, R8, 0x17 ;  /* 0x0000000805080211 */ /* 0x000fca00078fbaff */
[----:B------:R-:W-:-:S07]  /*11a0*/  @P0 IMAD R16, R8, -0x3e5, R9 ;  /* 0xfffffc1b08100824 */ /* 0x000fce00078e0209 */
.L_x_2:
[----:B------:R-:W0:Y:S02]  /*11b0*/  LDC.64 R6, c[0x0][0x3a8] ;  /* 0x0000ea00ff067b82 */ /* 0x000e240000000a00 */
[----:B0-----:R-:W-:-:S06]  /*11c0*/  IMAD.WIDE.U32 R6, R2, 0x4, R6 ;  /* 0x0000000402067825 */ /* 0x001fcc00078e0006 */
[----:B------:R-:W2:Y:S02]  /*11d0*/  LDG.E R7, desc[UR6][R6.64] ;  /* 0x0000000606077981 */ /* 0x000ea4000c1e1900 */
[----:B--2---:R-:W-:-:S13]  /*11e0*/  ISETP.NE.AND P0, PT, R16, R7, PT ;  /* 0x000000071000720c */ /* 0x004fda0003f05270 */
[----:B------:R-:W-:Y:S05]  /*11f0*/  @P0 BRA `(.L_x_1) ;  /* 0x00000000005c0947 */ /* 0x000fea0003800000 */
[----:B------:R-:W-:-:S13]  /*1200*/  ISETP.GE.AND P0, PT, R3, 0x1, PT ;  /* 0x000000010300780c */ /* 0x000fda0003f06270 */
[----:B------:R-:W-:Y:S05]  /*1210*/  @!P0 BRA `(.L_x_7) ;  /* 0x0000000000448947 */ /* 0x000fea0003800000 */
[----:B------:R-:W-:Y:S01]  /*1220*/  BSSY.RECONVERGENT B1, `(.L_x_8) ;  /* 0x000000e000017945 */ /* 0x000fe20003800200 */
[----:B------:R-:W-:Y:S01]  /*1230*/  IMAD.IADD R10, R0, 0x1, R3 ;  /* 0x00000001000a7824 */ /* 0x000fe200078e0203 */
[----:B------:R-:W-:-:S07]  /*1240*/  MOV R3, R0 ;  /* 0x0000000000037202 */ /* 0x000fce0000000f00 */
.L_x_9:
[C---:B------:R-:W-:Y:S02]  /*1250*/  IADD3 R8, P1, PT, R4.reuse, UR8, RZ ;  /* 0x0000000804087c10 */ /* 0x040fe4000ff3e0ff */
[C---:B------:R-:W-:Y:S02]  /*1260*/  IADD3 R6, P0, PT, R3.reuse, UR10, RZ ;  /* 0x0000000a03067c10 */ /* 0x040fe4000ff1e0ff */
[----:B------:R-:W-:Y:S02]  /*1270*/  LEA.HI.X.SX32 R9, R4, UR9, 0x1, P1 ;  /* 0x0000000904097c11 */ /* 0x000fe400088f0eff */
[----:B------:R-:W-:-:S04]  /*1280*/  LEA.HI.X.SX32 R7, R3, UR11, 0x1, P0 ;  /* 0x0000000b03077c11 */ /* 0x000fc800080f0eff */
[----:B------:R-:W2:Y:S04]  /*1290*/  LDG.E.U8 R9, desc[UR6][R8.64] ;  /* 0x0000000608097981 */ /* 0x000ea8000c1e1100 */
[----:B------:R-:W2:Y:S01]  /*12a0*/  LDG.E.U8 R6, desc[UR6][R6.64] ;  /* 0x0000000606067981 */ /* 0x000ea2000c1e1100 */
[----:B------:R-:W-:-:S05]  /*12b0*/  VIADD R3, R3, 0x1 ;  /* 0x0000000103037836 */ /* 0x000fca0000000000 */
[----:B------:R-:W-:Y:S01]  /*12c0*/  ISETP.GE.AND P0, PT, R3, R10, PT ;  /* 0x0000000a0300720c */ /* 0x000fe20003f06270 */
[----:B------:R-:W-:Y:S01]  /*12d0*/  VIADD R4, R4, 0x1 ;  /* 0x0000000104047836 */ /* 0x000fe20000000000 */
[----:B--2---:R-:W-:-:S13]  /*12e0*/  ISETP.EQ.AND P1, PT, R6, R9, PT ;  /* 0x000000090600720c */ /* 0x004fda0003f22270 */
[----:B------:R-:W-:Y:S05]  /*12f0*/  @!P0 BRA P1, `(.L_x_9) ;  /* 0xfffffffc00d48947 */ /* 0x000fea000083ffff */
[----:B------:R-:W-:Y:S05]  /*1300*/  BSYNC.RECONVERGENT B1 ;  /* 0x0000000000017941 */ /* 0x000fea0003800200 */
.L_x_8:
[----:B------:R-:W-:-:S13]  /*1310*/  ISETP.NE.AND P0, PT, R6, R9, PT ;  /* 0x000000090600720c */ /* 0x000fda0003f05270 */
[----:B------:R-:W-:Y:S05]  /*1320*/  @P0 BRA `(.L_x_1) ;  /* 0x0000000000100947 */ /* 0x000fea0003800000 */
.L_x_7:
[----:B------:R-:W0:Y:S01]  /*1330*/  LDC.64 R4, c[0x0][0x3b0] ;  /* 0x0000ec00ff047b82 */ /* 0x000e220000000a00 */
[----:B------:R-:W-:Y:S02]  /*1340*/  HFMA2 R3, -RZ, RZ, 0, 5.9604644775390625e-08 ;  /* 0x00000001ff037431 */ /* 0x000fe400000001ff */
[----:B0-----:R-:W-:-:S05]  /*1350*/  IMAD.WIDE.U32 R4, R2, 0x4, R4 ;  /* 0x0000000402047825 */ /* 0x001fca00078e0004 */
[----:B------:R0:W-:Y:S02]  /*1360*/  STG.E desc[UR6][R4.64], R3 ;  /* 0x0000000304007986 */ /* 0x0001e4000c101906 */
.L_x_1:
[----:B------:R-:W-:Y:S05]  /*1370*/  BSYNC.RECONVERGENT B0 ;  /* 0x0000000000007941 */ /* 0x000fea0003800200 */
.L_x_0:
[----:B------:R-:W1:Y:S01]  /*1380*/  LDCU UR4, c[0x0][0x3a0] ;  /* 0x00007400ff0477ac */ /* 0x000e620008000800 */
[----:B------:R-:W-:-:S05]  /*1390*/  VIADD R2, R2, 0x1 ;  /* 0x0000000102027836 */ /* 0x000fca0000000000 */
[----:B-1----:R-:W-:-:S13]  /*13a0*/  ISETP.NE.AND P0, PT, R2, UR4, PT ;  /* 0x0000000402007c0c */ /* 0x002fda000bf05270 */
[----:B------:R-:W-:Y:S05]  /*13b0*/  @P0 BRA `(.L_x_10) ;  /* 0xffffffec00380947 */ /* 0x000fea000383ffff */
[----:B------:R-:W-:Y:S05]  /*13c0*/  EXIT ;  /* 0x000000000000794d */ /* 0x000fea0003800000 */
.L_x_11:
[----:B------:R-:W-:-:S00]  /*13d0*/  BRA `(.L_x_11) ;  /* 0xfffffffc00fc7947 */ /* 0x000fc0000383ffff */
[----:B------:R-:W-:-:S00]  /*13e0*/  NOP ;  /* 0x0000000000007918 */ /* 0x000fc00000000000 */
        /* <DEDUP_REMOVED lines=9> */
.L_x_12:


//--------------------- .nv.shared.reserved.0     --------------------------
	.section	.nv.shared.reserved.0,"aw",@nobits
	.weak		__nv_reservedSMEM_offset_0_alias
	.size		__nv_reservedSMEM_offset_0_alias, 0, 64
	.other		__nv_reservedSMEM_offset_0_alias,@"STO_CUDA_RESERVED_SHARED STV_DEFAULT"
__nv_reservedSMEM_offset_0_alias:
	.zero		0
	.zero		64


//--------------------- .nv.constant0._Z14findIfExistsCuPciS_PiiS0_S0_ --------------------------
	.section	.nv.constant0._Z14findIfExistsCuPciS_PiiS0_S0_,"a",@progbits
	.sectionflags	@""
	.align	4
.nv.constant0._Z14findIfExistsCuPciS_PiiS0_S0_:
	.zero		952


//--------------------- SYMBOLS --------------------------

	.type		.nv.reservedSmem.offset0,@object
	.size		.nv.reservedSmem.offset0,0x4
